//
// Generated by NVIDIA NVVM Compiler
//
// Compiler Build ID: CL-36424714
// Cuda compilation tools, release 13.0, V13.0.88
// Based on NVVM 20.0.0
//

.version 9.0
.target sm_100
.address_size 64

	// .globl	_Z18copy_matrix_kernelPKfPfi

.visible .entry _Z18copy_matrix_kernelPKfPfi(
	.param .u64 .ptr .align 1 _Z18copy_matrix_kernelPKfPfi_param_0,
	.param .u64 .ptr .align 1 _Z18copy_matrix_kernelPKfPfi_param_1,
	.param .u32 _Z18copy_matrix_kernelPKfPfi_param_2
)
{
	.reg .b32 	%r<18>;
	.reg .b32 	%f<5>;
	.reg .b64 	%rd<17>;

	ld.param.u64 	%rd1, [_Z18copy_matrix_kernelPKfPfi_param_0];
	ld.param.u64 	%rd2, [_Z18copy_matrix_kernelPKfPfi_param_1];
	mov.u32 	%r1, %ctaid.x;
	shl.b32 	%r2, %r1, 5;
	mov.u32 	%r3, %tid.x;
	add.s32 	%r4, %r2, %r3;
	mov.u32 	%r5, %ctaid.y;
	shl.b32 	%r6, %r5, 5;
	mov.u32 	%r7, %tid.y;
	add.s32 	%r8, %r6, %r7;
	mov.u32 	%r9, %nctaid.x;
	cvta.to.global.u64 	%rd3, %rd1;
	cvta.to.global.u64 	%rd4, %rd2;
	mul.lo.s32 	%r10, %r9, %r8;
	shl.b32 	%r11, %r10, 5;
	add.s32 	%r12, %r4, %r11;
	mul.wide.s32 	%rd5, %r12, 4;
	add.s64 	%rd6, %rd3, %rd5;
	ld.global.f32 	%f1, [%rd6];
	add.s64 	%rd7, %rd4, %rd5;
	st.global.f32 	[%rd7], %f1;
	shl.b32 	%r13, %r9, 8;
	add.s32 	%r14, %r12, %r13;
	mul.wide.s32 	%rd8, %r14, 4;
	add.s64 	%rd9, %rd3, %rd8;
	ld.global.f32 	%f2, [%rd9];
	add.s64 	%rd10, %rd4, %rd8;
	st.global.f32 	[%rd10], %f2;
	shl.b32 	%r15, %r9, 9;
	add.s32 	%r16, %r12, %r15;
	mul.wide.s32 	%rd11, %r16, 4;
	add.s64 	%rd12, %rd3, %rd11;
	ld.global.f32 	%f3, [%rd12];
	add.s64 	%rd13, %rd4, %rd11;
	st.global.f32 	[%rd13], %f3;
	add.s32 	%r17, %r16, %r13;
	mul.wide.s32 	%rd14, %r17, 4;
	add.s64 	%rd15, %rd3, %rd14;
	ld.global.f32 	%f4, [%rd15];
	add.s64 	%rd16, %rd4, %rd14;
	st.global.f32 	[%rd16], %f4;
	ret;

}


// ===== COMPILED SASS (sm_100) =====

	.target	sm_100

	.elftype	@"ET_EXEC"


//--------------------- .note.nv.tkinfo           --------------------------
	.section	.note.nv.tkinfo,"",@"SHT_NOTE"
	.sectionflags	@"SHF_NOTE_NV_TKINFO"
	.tkinfo
        /*0018*/ 	.word	0x00000002
        /*0030*/ 	.string	""
        /*0030*/ 	.string	"ptxas"
        /*0030*/ 	.string	"Cuda compilation tools, release 13.0, V13.0.88"
        /*0030*/ 	.string	"Build cuda_13.0.r13.0/compiler.36424714_0"
        /*0030*/ 	.string	"-arch sm_100 -m 64 "



//--------------------- .note.nv.cuinfo           --------------------------
	.section	.note.nv.cuinfo,"",@"SHT_NOTE"
	.sectionflags	@"SHF_NOTE_NV_CUINFO"
        /*0018*/ 	.short	0x0002
        /*001a*/ 	.short	0x0064
        /*001c*/ 	.short	0x0082
	.zero		2


//--------------------- .nv.info                  --------------------------
	.section	.nv.info,"",@"SHT_CUDA_INFO"
	.align	4


	//----- nvinfo : EIATTR_REGCOUNT
	.align		4
        /*0000*/ 	.byte	0x04, 0x2f
        /*0002*/ 	.short	(.L_1 - .L_0)
	.align		4
.L_0:
        /*0004*/ 	.word	index@(_Z18copy_matrix_kernelPKfPfi)
        /*0008*/ 	.word	0x00000018


	//----- nvinfo : EIATTR_FRAME_SIZE
	.align		4
.L_1:
        /*000c*/ 	.byte	0x04, 0x11
        /*000e*/ 	.short	(.L_3 - .L_2)
	.align		4
.L_2:
        /*0010*/ 	.word	index@(_Z18copy_matrix_kernelPKfPfi)
        /*0014*/ 	.word	0x00000000


	//----- nvinfo : EIATTR_MIN_STACK_SIZE
	.align		4
.L_3:
        /*0018*/ 	.byte	0x04, 0x12
        /*001a*/ 	.short	(.L_5 - .L_4)
	.align		4
.L_4:
        /*001c*/ 	.word	index@(_Z18copy_matrix_kernelPKfPfi)
        /*0020*/ 	.word	0x00000000
.L_5:


//--------------------- .nv.compat                --------------------------
	.section	.nv.compat,"",@"SHT_CUDA_COMPAT_INFO"
	.align	4
        /*0000*/ 	.byte	0x02, 0x09, 0x00, 0x00, 0x02, 0x02, 0x01, 0x00, 0x02, 0x05, 0x05, 0x00, 0x03, 0x07, 0x01, 0x01
        /*0010*/ 	.byte	0x02, 0x03, 0x00, 0x00, 0x02, 0x06, 0x01, 0x00, 0x04, 0x0b, 0x08, 0x00, 0x09, 0x00, 0x00, 0x00
        /*0020*/ 	.byte	0x00, 0x00, 0x00, 0x00


//--------------------- .nv.info._Z18copy_matrix_kernelPKfPfi --------------------------
	.section	.nv.info._Z18copy_matrix_kernelPKfPfi,"",@"SHT_CUDA_INFO"
	.sectionflags	@""
	.align	4


	//----- nvinfo : EIATTR_CUDA_API_VERSION
	.align		4
        /*0000*/ 	.byte	0x04, 0x37
        /*0002*/ 	.short	(.L_7 - .L_6)
.L_6:
        /*0004*/ 	.word	0x00000082


	//----- nvinfo : EIATTR_KPARAM_INFO
	.align		4
.L_7:
        /*0008*/ 	.byte	0x04, 0x17
        /*000a*/ 	.short	(.L_9 - .L_8)
.L_8:
        /*000c*/ 	.word	0x00000000
        /*0010*/ 	.short	0x0002
        /*0012*/ 	.short	0x0010
        /*0014*/ 	.byte	0x00, 0xf0, 0x11, 0x00


	//----- nvinfo : EIATTR_KPARAM_INFO
	.align		4
.L_9:
        /*0018*/ 	.byte	0x04, 0x17
        /*001a*/ 	.short	(.L_11 - .L_10)
.L_10:
        /*001c*/ 	.word	0x00000000
        /*0020*/ 	.short	0x0001
        /*0022*/ 	.short	0x0008
        /*0024*/ 	.byte	0x00, 0xf5, 0x21, 0x00


	//----- nvinfo : EIATTR_KPARAM_INFO
	.align		4
.L_11:
        /*0028*/ 	.byte	0x04, 0x17
        /*002a*/ 	.short	(.L_13 - .L_12)
.L_12:
        /*002c*/ 	.word	0x00000000
        /*0030*/ 	.short	0x0000
        /*0032*/ 	.short	0x0000
        /*0034*/ 	.byte	0x00, 0xf5, 0x21, 0x00


	//----- nvinfo : EIATTR_SPARSE_MMA_MASK
	.align		4
.L_13:
        /*0038*/ 	.byte	0x03, 0x50
        /*003a*/ 	.short	0x0000


	//----- nvinfo : EIATTR_MAXREG_COUNT
	.align		4
        /*003c*/ 	.byte	0x03, 0x1b
        /*003e*/ 	.short	0x00ff


	//----- nvinfo : EIATTR_MERCURY_ISA_VERSION
	.align		4
        /*0040*/ 	.byte	0x03, 0x5f
        /*0042*/ 	.short	0x0101


	//----- nvinfo : EIATTR_VRC_CTA_INIT_COUNT
	.align		4
        /*0044*/ 	.byte	0x02, 0x4a
	.zero		1
	.zero		1


	//----- nvinfo : EIATTR_EXIT_INSTR_OFFSETS
	.align		4
        /*0048*/ 	.byte	0x04, 0x1c
        /*004a*/ 	.short	(.L_15 - .L_14)


	//   ....[0]....
.L_14:
        /*004c*/ 	.word	0x00000200


	//----- nvinfo : EIATTR_CBANK_PARAM_SIZE
	.align		4
.L_15:
        /*0050*/ 	.byte	0x03, 0x19
        /*0052*/ 	.short	0x0014


	//----- nvinfo : EIATTR_PARAM_CBANK
	.align		4
        /*0054*/ 	.byte	0x04, 0x0a
        /*0056*/ 	.short	(.L_17 - .L_16)
	.align		4
.L_16:
        /*0058*/ 	.word	index@(.nv.constant0._Z18copy_matrix_kernelPKfPfi)
        /*005c*/ 	.short	0x0380
        /*005e*/ 	.short	0x0014


	//----- nvinfo : EIATTR_SW_WAR
	.align		4
.L_17:
        /*0060*/ 	.byte	0x04, 0x36
        /*0062*/ 	.short	(.L_19 - .L_18)
.L_18:
        /*0064*/ 	.word	0x00000008
.L_19:


//--------------------- .nv.callgraph             --------------------------
	.section	.nv.callgraph,"",@"SHT_CUDA_CALLGRAPH"
	.align	4
	.sectionentsize	8
	.align		4
        /*0000*/ 	.word	0x00000000
	.align		4
        /*0004*/ 	.word	0xffffffff
	.align		4
        /*0008*/ 	.word	0x00000000
	.align		4
        /*000c*/ 	.word	0xfffffffe
	.align		4
        /*0010*/ 	.word	0x00000000
	.align		4
        /*0014*/ 	.word	0xfffffffd
	.align		4
        /*0018*/ 	.word	0x00000000
	.align		4
        /*001c*/ 	.word	0xfffffffc


//--------------------- .text._Z18copy_matrix_kernelPKfPfi --------------------------
	.section	.text._Z18copy_matrix_kernelPKfPfi,"ax",@progbits
	.align	128
        .global         _Z18copy_matrix_kernelPKfPfi
        .type           _Z18copy_matrix_kernelPKfPfi,@function
        .size           _Z18copy_matrix_kernelPKfPfi,(.L_x_1 - _Z18copy_matrix_kernelPKfPfi)
        .other          _Z18copy_matrix_kernelPKfPfi,@"STO_CUDA_ENTRY STV_DEFAULT"
_Z18copy_matrix_kernelPKfPfi:
.text._Z18copy_matrix_kernelPKfPfi:
[----:B------:R-:W-:Y:S01]  /*0000*/  LDC R1, c[0x0][0x37c] ;  /* 0x0000df00ff017b82 */ /* 0x000fe20000000800 */
[----:B------:R-:W0:Y:S07]  /*0010*/  S2R R0, SR_CTAID.Y ;  /* 0x0000000000007919 */ /* 0x000e2e0000002600 */
[----:B------:R-:W1:Y:S01]  /*0020*/  LDC R16, c[0x0][0x370] ;  /* 0x0000dc00ff107b82 */ /* 0x000e620000000800 */
[----:B------:R-:W2:Y:S01]  /*0030*/  LDCU.64 UR4, c[0x0][0x358] ;  /* 0x00006b00ff0477ac */ /* 0x000ea20008000a00 */
[----:B------:R-:W0:Y:S01]  /*0040*/  S2R R5, SR_TID.Y ;  /* 0x0000000000057919 */ /* 0x000e220000002200 */
[----:B------:R-:W3:Y:S05]  /*0050*/  S2R R4, SR_CTAID.X ;  /* 0x0000000000047919 */ /* 0x000eea0000002500 */
[----:B------:R-:W4:Y:S01]  /*0060*/  LDC.64 R2, c[0x0][0x380] ;  /* 0x0000e000ff027b82 */ /* 0x000f220000000a00 */
[----:B------:R-:W3:Y:S01]  /*0070*/  S2R R7, SR_TID.X ;  /* 0x0000000000077919 */ /* 0x000ee20000002100 */
[----:B0-----:R-:W-:-:S05]  /*0080*/  LEA R0, R0, R5, 0x5 ;  /* 0x0000000500007211 */ /* 0x001fca00078e28ff */
[----:B-1----:R-:W-:Y:S01]  /*0090*/  IMAD R5, R0, R16, RZ ;  /* 0x0000001000057224 */ /* 0x002fe200078e02ff */
[----:B---3--:R-:W-:-:S04]  /*00a0*/  LEA R0, R4, R7, 0x5 ;  /* 0x0000000704007211 */ /* 0x008fc800078e28ff */
[----:B------:R-:W-:Y:S02]  /*00b0*/  LEA R13, R5, R0, 0x5 ;  /* 0x00000000050d7211 */ /* 0x000fe400078e28ff */
[----:B------:R-:W0:Y:S03]  /*00c0*/  LDC.64 R4, c[0x0][0x388] ;  /* 0x0000e200ff047b82 */ /* 0x000e260000000a00 */
[----:B----4-:R-:W-:-:S05]  /*00d0*/  IMAD.WIDE R6, R13, 0x4, R2 ;  /* 0x000000040d067825 */ /* 0x010fca00078e0202 */
[----:B--2---:R-:W2:Y:S01]  /*00e0*/  LDG.E R17, desc[UR4][R6.64] ;  /* 0x0000000406117981 */ /* 0x004ea2000c1e1900 */
[----:B------:R-:W-:-:S05]  /*00f0*/  LEA R15, R16, R13, 0x8 ;  /* 0x0000000d100f7211 */ /* 0x000fca00078e40ff */
[----:B------:R-:W-:-:S04]  /*0100*/  IMAD.WIDE R10, R15, 0x4, R2 ;  /* 0x000000040f0a7825 */ /* 0x000fc800078e0202 */
[----:B0-----:R-:W-:-:S05]  /*0110*/  IMAD.WIDE R8, R13, 0x4, R4 ;  /* 0x000000040d087825 */ /* 0x001fca00078e0204 */
[----:B--2---:R-:W-:Y:S04]  /*0120*/  STG.E desc[UR4][R8.64], R17 ;  /* 0x0000001108007986 */ /* 0x004fe8000c101904 */
[----:B------:R-:W2:Y:S01]  /*0130*/  LDG.E R11, desc[UR4][R10.64] ;  /* 0x000000040a0b7981 */ /* 0x000ea2000c1e1900 */
[----:B------:R-:W-:Y:S01]  /*0140*/  LEA R19, R16, R13, 0x9 ;  /* 0x0000000d10137211 */ /* 0x000fe200078e48ff */
[----:B------:R-:W-:-:S04]  /*0150*/  IMAD.WIDE R12, R15, 0x4, R4 ;  /* 0x000000040f0c7825 */ /* 0x000fc800078e0204 */
[C---:B------:R-:W-:Y:S01]  /*0160*/  IMAD.WIDE R14, R19.reuse, 0x4, R2 ;  /* 0x00000004130e7825 */ /* 0x040fe200078e0202 */
[----:B------:R-:W-:Y:S01]  /*0170*/  LEA R21, R16, R19, 0x8 ;  /* 0x0000001310157211 */ /* 0x000fe200078e40ff */
[----:B--2---:R-:W-:Y:S04]  /*0180*/  STG.E desc[UR4][R12.64], R11 ;  /* 0x0000000b0c007986 */ /* 0x004fe8000c101904 */
[----:B------:R-:W2:Y:S01]  /*0190*/  LDG.E R15, desc[UR4][R14.64] ;  /* 0x000000040e0f7981 */ /* 0x000ea2000c1e1900 */
[----:B------:R-:W-:-:S04]  /*01a0*/  IMAD.WIDE R6, R19, 0x4, R4 ;  /* 0x0000000413067825 */ /* 0x000fc800078e0204 */
[C---:B------:R-:W-:Y:S01]  /*01b0*/  IMAD.WIDE R2, R21.reuse, 0x4, R2 ;  /* 0x0000000415027825 */ /* 0x040fe200078e0202 */
[----:B--2---:R-:W-:Y:S05]  /*01c0*/  STG.E desc[UR4][R6.64], R15 ;  /* 0x0000000f06007986 */ /* 0x004fea000c101904 */
[----:B------:R-:W2:Y:S01]  /*01d0*/  LDG.E R3, desc[UR4][R2.64] ;  /* 0x0000000402037981 */ /* 0x000ea2000c1e1900 */
[----:B------:R-:W-:-:S05]  /*01e0*/  IMAD.WIDE R4, R21, 0x4, R4 ;  /* 0x0000000415047825 */ /* 0x000fca00078e0204 */
[----:B--2---:R-:W-:Y:S01]  /*01f0*/  STG.E desc[UR4][R4.64], R3 ;  /* 0x0000000304007986 */ /* 0x004fe2000c101904 */
[----:B------:R-:W-:Y:S05]  /*0200*/  EXIT ;  /* 0x000000000000794d */ /* 0x000fea0003800000 */
.L_x_0:
[----:B------:R-:W-:-:S00]  /*0210*/  BRA `(.L_x_0) ;  /* 0xfffffffc00fc7947 */ /* 0x000fc0000383ffff */
[----:B------:R-:W-:-:S00]  /*0220*/  NOP ;  /* 0x0000000000007918 */ /* 0x000fc00000000000 */
        /* <DEDUP_REMOVED lines=13> */
.L_x_1:


//--------------------- .nv.shared.reserved.0     --------------------------
	.section	.nv.shared.reserved.0,"aw",@nobits
	.weak		__nv_reservedSMEM_offset_0_alias
	.size		__nv_reservedSMEM_offset_0_alias, 0, 64
	.other		__nv_reservedSMEM_offset_0_alias,@"STO_CUDA_RESERVED_SHARED STV_DEFAULT"
__nv_reservedSMEM_offset_0_alias:
	.zero		0
	.zero		64


//--------------------- .nv.constant0._Z18copy_matrix_kernelPKfPfi --------------------------
	.section	.nv.constant0._Z18copy_matrix_kernelPKfPfi,"a",@progbits
	.sectionflags	@""
	.align	4
.nv.constant0._Z18copy_matrix_kernelPKfPfi:
	.zero		916


//--------------------- SYMBOLS --------------------------

	.type		.nv.reservedSmem.offset0,@object
	.size		.nv.reservedSmem.offset0,0x4
